//
// Generated by NVIDIA NVVM Compiler
//
// Compiler Build ID: CL-36424714
// Cuda compilation tools, release 13.0, V13.0.88
// Based on NVVM 20.0.0
//

.version 9.0
.target sm_100
.address_size 64

	// .globl	_Z11sieveKernelPbi

.visible .entry _Z11sieveKernelPbi(
	.param .u64 .ptr .align 1 _Z11sieveKernelPbi_param_0,
	.param .u32 _Z11sieveKernelPbi_param_1
)
{
	.reg .pred 	%p<6>;
	.reg .b16 	%rs<3>;
	.reg .b32 	%r<11>;
	.reg .b64 	%rd<7>;

	ld.param.u64 	%rd2, [_Z11sieveKernelPbi_param_0];
	ld.param.u32 	%r5, [_Z11sieveKernelPbi_param_1];
	cvta.to.global.u64 	%rd1, %rd2;
	mov.u32 	%r6, %ctaid.x;
	mov.u32 	%r7, %ntid.x;
	mov.u32 	%r8, %tid.x;
	mad.lo.s32 	%r9, %r6, %r7, %r8;
	add.s32 	%r1, %r9, 2;
	setp.gt.s32 	%p1, %r1, %r5;
	@%p1 bra 	$L__BB0_3;
	cvt.s64.s32 	%rd3, %r1;
	add.s64 	%rd4, %rd1, %rd3;
	ld.global.u8 	%rs1, [%rd4];
	setp.eq.s16 	%p2, %rs1, 0;
	mul.lo.s32 	%r10, %r1, %r1;
	setp.gt.u32 	%p3, %r10, 999999;
	or.pred  	%p4, %p2, %p3;
	@%p4 bra 	$L__BB0_3;
$L__BB0_2:
	cvt.s64.s32 	%rd5, %r10;
	add.s64 	%rd6, %rd1, %rd5;
	mov.b16 	%rs2, 0;
	st.global.u8 	[%rd6], %rs2;
	add.s32 	%r10, %r10, %r1;
	setp.lt.s32 	%p5, %r10, 1000000;
	@%p5 bra 	$L__BB0_2;
$L__BB0_3:
	ret;

}


// ===== COMPILED SASS (sm_100) =====

	.target	sm_100

	.elftype	@"ET_EXEC"


//--------------------- .note.nv.tkinfo           --------------------------
	.section	.note.nv.tkinfo,"",@"SHT_NOTE"
	.sectionflags	@"SHF_NOTE_NV_TKINFO"
	.tkinfo
        /*0018*/ 	.word	0x00000002
        /*0030*/ 	.string	""
        /*0030*/ 	.string	"ptxas"
        /*0030*/ 	.string	"Cuda compilation tools, release 13.0, V13.0.88"
        /*0030*/ 	.string	"Build cuda_13.0.r13.0/compiler.36424714_0"
        /*0030*/ 	.string	"-arch sm_100 -m 64 "



//--------------------- .note.nv.cuinfo           --------------------------
	.section	.note.nv.cuinfo,"",@"SHT_NOTE"
	.sectionflags	@"SHF_NOTE_NV_CUINFO"
        /*0018*/ 	.short	0x0002
        /*001a*/ 	.short	0x0064
        /*001c*/ 	.short	0x0082
	.zero		2


//--------------------- .nv.info                  --------------------------
	.section	.nv.info,"",@"SHT_CUDA_INFO"
	.align	4


	//----- nvinfo : EIATTR_REGCOUNT
	.align		4
        /*0000*/ 	.byte	0x04, 0x2f
        /*0002*/ 	.short	(.L_1 - .L_0)
	.align		4
.L_0:
        /*0004*/ 	.word	index@(_Z11sieveKernelPbi)
        /*0008*/ 	.word	0x00000007


	//----- nvinfo : EIATTR_FRAME_SIZE
	.align		4
.L_1:
        /*000c*/ 	.byte	0x04, 0x11
        /*000e*/ 	.short	(.L_3 - .L_2)
	.align		4
.L_2:
        /*0010*/ 	.word	index@(_Z11sieveKernelPbi)
        /*0014*/ 	.word	0x00000000


	//----- nvinfo : EIATTR_MIN_STACK_SIZE
	.align		4
.L_3:
        /*0018*/ 	.byte	0x04, 0x12
        /*001a*/ 	.short	(.L_5 - .L_4)
	.align		4
.L_4:
        /*001c*/ 	.word	index@(_Z11sieveKernelPbi)
        /*0020*/ 	.word	0x00000000
.L_5:


//--------------------- .nv.compat                --------------------------
	.section	.nv.compat,"",@"SHT_CUDA_COMPAT_INFO"
	.align	4
        /*0000*/ 	.byte	0x02, 0x09, 0x00, 0x00, 0x02, 0x02, 0x01, 0x00, 0x02, 0x05, 0x05, 0x00, 0x03, 0x07, 0x01, 0x01
        /*0010*/ 	.byte	0x02, 0x03, 0x00, 0x00, 0x02, 0x06, 0x01, 0x00, 0x04, 0x0b, 0x08, 0x00, 0x09, 0x00, 0x00, 0x00
        /*0020*/ 	.byte	0x00, 0x00, 0x00, 0x00


//--------------------- .nv.info._Z11sieveKernelPbi --------------------------
	.section	.nv.info._Z11sieveKernelPbi,"",@"SHT_CUDA_INFO"
	.sectionflags	@""
	.align	4


	//----- nvinfo : EIATTR_CUDA_API_VERSION
	.align		4
        /*0000*/ 	.byte	0x04, 0x37
        /*0002*/ 	.short	(.L_7 - .L_6)
.L_6:
        /*0004*/ 	.word	0x00000082


	//----- nvinfo : EIATTR_KPARAM_INFO
	.align		4
.L_7:
        /*0008*/ 	.byte	0x04, 0x17
        /*000a*/ 	.short	(.L_9 - .L_8)
.L_8:
        /*000c*/ 	.word	0x00000000
        /*0010*/ 	.short	0x0001
        /*0012*/ 	.short	0x0008
        /*0014*/ 	.byte	0x00, 0xf0, 0x11, 0x00


	//----- nvinfo : EIATTR_KPARAM_INFO
	.align		4
.L_9:
        /*0018*/ 	.byte	0x04, 0x17
        /*001a*/ 	.short	(.L_11 - .L_10)
.L_10:
        /*001c*/ 	.word	0x00000000
        /*0020*/ 	.short	0x0000
        /*0022*/ 	.short	0x0000
        /*0024*/ 	.byte	0x00, 0xf5, 0x21, 0x00


	//----- nvinfo : EIATTR_SPARSE_MMA_MASK
	.align		4
.L_11:
        /*0028*/ 	.byte	0x03, 0x50
        /*002a*/ 	.short	0x0000


	//----- nvinfo : EIATTR_MAXREG_COUNT
	.align		4
        /*002c*/ 	.byte	0x03, 0x1b
        /*002e*/ 	.short	0x00ff


	//----- nvinfo : EIATTR_MERCURY_ISA_VERSION
	.align		4
        /*0030*/ 	.byte	0x03, 0x5f
        /*0032*/ 	.short	0x0101


	//----- nvinfo : EIATTR_VRC_CTA_INIT_COUNT
	.align		4
        /*0034*/ 	.byte	0x02, 0x4a
	.zero		1
	.zero		1


	//----- nvinfo : EIATTR_EXIT_INSTR_OFFSETS
	.align		4
        /*0038*/ 	.byte	0x04, 0x1c
        /*003a*/ 	.short	(.L_13 - .L_12)


	//   ....[0]....
.L_12:
        /*003c*/ 	.word	0x00000080


	//   ....[1]....
        /*0040*/ 	.word	0x00000110


	//   ....[2]....
        /*0044*/ 	.word	0x00000180


	//----- nvinfo : EIATTR_CRS_STACK_SIZE
	.align		4
.L_13:
        /*0048*/ 	.byte	0x04, 0x1e
        /*004a*/ 	.short	(.L_15 - .L_14)
.L_14:
        /*004c*/ 	.word	0x00000000


	//----- nvinfo : EIATTR_CBANK_PARAM_SIZE
	.align		4
.L_15:
        /*0050*/ 	.byte	0x03, 0x19
        /*0052*/ 	.short	0x000c


	//----- nvinfo : EIATTR_PARAM_CBANK
	.align		4
        /*0054*/ 	.byte	0x04, 0x0a
        /*0056*/ 	.short	(.L_17 - .L_16)
	.align		4
.L_16:
        /*0058*/ 	.word	index@(.nv.constant0._Z11sieveKernelPbi)
        /*005c*/ 	.short	0x0380
        /*005e*/ 	.short	0x000c


	//----- nvinfo : EIATTR_SW_WAR
	.align		4
.L_17:
        /*0060*/ 	.byte	0x04, 0x36
        /*0062*/ 	.short	(.L_19 - .L_18)
.L_18:
        /*0064*/ 	.word	0x00000008
.L_19:


//--------------------- .nv.callgraph             --------------------------
	.section	.nv.callgraph,"",@"SHT_CUDA_CALLGRAPH"
	.align	4
	.sectionentsize	8
	.align		4
        /*0000*/ 	.word	0x00000000
	.align		4
        /*0004*/ 	.word	0xffffffff
	.align		4
        /*0008*/ 	.word	0x00000000
	.align		4
        /*000c*/ 	.word	0xfffffffe
	.align		4
        /*0010*/ 	.word	0x00000000
	.align		4
        /*0014*/ 	.word	0xfffffffd
	.align		4
        /*0018*/ 	.word	0x00000000
	.align		4
        /*001c*/ 	.word	0xfffffffc


//--------------------- .text._Z11sieveKernelPbi  --------------------------
	.section	.text._Z11sieveKernelPbi,"ax",@progbits
	.align	128
        .global         _Z11sieveKernelPbi
        .type           _Z11sieveKernelPbi,@function
        .size           _Z11sieveKernelPbi,(.L_x_2 - _Z11sieveKernelPbi)
        .other          _Z11sieveKernelPbi,@"STO_CUDA_ENTRY STV_DEFAULT"
_Z11sieveKernelPbi:
.text._Z11sieveKernelPbi:
[----:B------:R-:W-:Y:S01]  /*0000*/  LDC R1, c[0x0][0x37c] ;  /* 0x0000df00ff017b82 */ /* 0x000fe20000000800 */
[----:B------:R-:W0:Y:S07]  /*0010*/  S2R R3, SR_TID.X ;  /* 0x0000000000037919 */ /* 0x000e2e0000002100 */
[----:B------:R-:W0:Y:S01]  /*0020*/  S2UR UR4, SR_CTAID.X ;  /* 0x00000000000479c3 */ /* 0x000e220000002500 */
[----:B------:R-:W1:Y:S07]  /*0030*/  LDCU UR5, c[0x0][0x388] ;  /* 0x00007100ff0577ac */ /* 0x000e6e0008000800 */
[----:B------:R-:W0:Y:S02]  /*0040*/  LDC R0, c[0x0][0x360] ;  /* 0x0000d800ff007b82 */ /* 0x000e240000000800 */
[----:B0-----:R-:W-:-:S04]  /*0050*/  IMAD R0, R0, UR4, R3 ;  /* 0x0000000400007c24 */ /* 0x001fc8000f8e0203 */
[----:B------:R-:W-:-:S05]  /*0060*/  VIADD R0, R0, 0x2 ;  /* 0x0000000200007836 */ /* 0x000fca0000000000 */
[----:B-1----:R-:W-:-:S13]  /*0070*/  ISETP.GT.AND P0, PT, R0, UR5, PT ;  /* 0x0000000500007c0c */ /* 0x002fda000bf04270 */
[----:B------:R-:W-:Y:S05]  /*0080*/  @P0 EXIT ;  /* 0x000000000000094d */ /* 0x000fea0003800000 */
[----:B------:R-:W0:Y:S01]  /*0090*/  LDCU.64 UR6, c[0x0][0x380] ;  /* 0x00007000ff0677ac */ /* 0x000e220008000a00 */
[----:B------:R-:W1:Y:S01]  /*00a0*/  LDCU.64 UR4, c[0x0][0x358] ;  /* 0x00006b00ff0477ac */ /* 0x000e620008000a00 */
[----:B0-----:R-:W-:-:S04]  /*00b0*/  IADD3 R2, P0, PT, R0, UR6, RZ ;  /* 0x0000000600027c10 */ /* 0x001fc8000ff1e0ff */
[----:B------:R-:W-:-:S05]  /*00c0*/  LEA.HI.X.SX32 R3, R0, UR7, 0x1, P0 ;  /* 0x0000000700037c11 */ /* 0x000fca00080f0eff */
[----:B-1----:R-:W2:Y:S01]  /*00d0*/  LDG.E.U8 R2, desc[UR4][R2.64] ;  /* 0x0000000402027981 */ /* 0x002ea2000c1e1100 */
[----:B------:R-:W-:-:S05]  /*00e0*/  IMAD R4, R0, R0, RZ ;  /* 0x0000000000047224 */ /* 0x000fca00078e02ff */
[----:B------:R-:W-:-:S04]  /*00f0*/  ISETP.GT.U32.AND P0, PT, R4, 0xf423f, PT ;  /* 0x000f423f0400780c */ /* 0x000fc80003f04070 */
[----:B--2---:R-:W-:-:S13]  /*0100*/  ISETP.EQ.OR P0, PT, R2, RZ, P0 ;  /* 0x000000ff0200720c */ /* 0x004fda0000702670 */
[----:B------:R-:W-:Y:S05]  /*0110*/  @P0 EXIT ;  /* 0x000000000000094d */ /* 0x000fea0003800000 */
.L_x_0:
[----:B------:R-:W-:-:S04]  /*0120*/  IADD3 R2, P0, PT, R4, UR6, RZ ;  /* 0x0000000604027c10 */ /* 0x000fc8000ff1e0ff */
[----:B------:R-:W-:Y:S01]  /*0130*/  LEA.HI.X.SX32 R3, R4, UR7, 0x1, P0 ;  /* 0x0000000704037c11 */ /* 0x000fe200080f0eff */
[----:B------:R-:W-:-:S04]  /*0140*/  IMAD.IADD R4, R0, 0x1, R4 ;  /* 0x0000000100047824 */ /* 0x000fc800078e0204 */
[----:B------:R0:W-:Y:S01]  /*0150*/  STG.E.U8 desc[UR4][R2.64], RZ ;  /* 0x000000ff02007986 */ /* 0x0001e2000c101104 */
[----:B------:R-:W-:-:S13]  /*0160*/  ISETP.GE.AND P0, PT, R4, 0xf4240, PT ;  /* 0x000f42400400780c */ /* 0x000fda0003f06270 */
[----:B0-----:R-:W-:Y:S05]  /*0170*/  @!P0 BRA `(.L_x_0) ;  /* 0xfffffffc00e88947 */ /* 0x001fea000383ffff */
[----:B------:R-:W-:Y:S05]  /*0180*/  EXIT ;  /* 0x000000000000794d */ /* 0x000fea0003800000 */
.L_x_1:
[----:B------:R-:W-:-:S00]  /*0190*/  BRA `(.L_x_1) ;  /* 0xfffffffc00fc7947 */ /* 0x000fc0000383ffff */
[----:B------:R-:W-:-:S00]  /*01a0*/  NOP ;  /* 0x0000000000007918 */ /* 0x000fc00000000000 */
        /* <DEDUP_REMOVED lines=13> */
.L_x_2:


//--------------------- .nv.shared.reserved.0     --------------------------
	.section	.nv.shared.reserved.0,"aw",@nobits
	.weak		__nv_reservedSMEM_offset_0_alias
	.size		__nv_reservedSMEM_offset_0_alias, 0, 64
	.other		__nv_reservedSMEM_offset_0_alias,@"STO_CUDA_RESERVED_SHARED STV_DEFAULT"
__nv_reservedSMEM_offset_0_alias:
	.zero		0
	.zero		64


//--------------------- .nv.constant0._Z11sieveKernelPbi --------------------------
	.section	.nv.constant0._Z11sieveKernelPbi,"a",@progbits
	.sectionflags	@""
	.align	4
.nv.constant0._Z11sieveKernelPbi:
	.zero		908


//--------------------- SYMBOLS --------------------------

	.type		.nv.reservedSmem.offset0,@object
	.size		.nv.reservedSmem.offset0,0x4
